//
// Generated by NVIDIA NVVM Compiler
//
// Compiler Build ID: CL-36424714
// Cuda compilation tools, release 13.0, V13.0.88
// Based on NVVM 20.0.0
//

.version 9.0
.target sm_100
.address_size 64

	// .globl	_Z6phase1Pii
.const .align 4 .u32 d_matrix_size;
// _ZZ6phase1PiiE13shared_memory has been demoted
// _ZZ6phase2PiiE13shared_memory has been demoted
// _ZZ6phase3PiiS_E13shared_memory has been demoted

.visible .entry _Z6phase1Pii(
	.param .u64 .ptr .align 1 _Z6phase1Pii_param_0,
	.param .u32 _Z6phase1Pii_param_1
)
{
	.reg .pred 	%p<9>;
	.reg .b32 	%r<60>;
	.reg .b64 	%rd<5>;
	// demoted variable
	.shared .align 4 .b8 _ZZ6phase1PiiE13shared_memory[256];
	ld.param.u64 	%rd2, [_Z6phase1Pii_param_0];
	ld.param.u32 	%r21, [_Z6phase1Pii_param_1];
	cvta.to.global.u64 	%rd3, %rd2;
	mov.u32 	%r22, %tid.x;
	mov.u32 	%r23, %tid.y;
	shl.b32 	%r24, %r21, 3;
	add.s32 	%r25, %r24, %r23;
	ld.const.u32 	%r26, [d_matrix_size];
	add.s32 	%r27, %r24, %r22;
	mad.lo.s32 	%r28, %r26, %r25, %r27;
	mul.wide.s32 	%rd4, %r28, 4;
	add.s64 	%rd1, %rd3, %rd4;
	ld.global.u32 	%r29, [%rd1];
	shl.b32 	%r30, %r23, 3;
	add.s32 	%r31, %r30, %r22;
	shl.b32 	%r32, %r31, 2;
	mov.u32 	%r33, _ZZ6phase1PiiE13shared_memory;
	add.s32 	%r1, %r33, %r32;
	st.shared.u32 	[%r1], %r29;
	bar.sync 	0;
	ld.shared.u32 	%r53, [%r1];
	shl.b32 	%r34, %r23, 5;
	add.s32 	%r3, %r33, %r34;
	ld.shared.u32 	%r35, [%r3];
	shl.b32 	%r36, %r22, 2;
	add.s32 	%r4, %r33, %r36;
	ld.shared.u32 	%r37, [%r4];
	add.s32 	%r5, %r37, %r35;
	setp.ge.s32 	%p1, %r5, %r53;
	@%p1 bra 	$L__BB0_2;
	st.shared.u32 	[%r1], %r5;
	mov.u32 	%r53, %r5;
$L__BB0_2:
	ld.shared.u32 	%r38, [%r3+4];
	ld.shared.u32 	%r39, [%r4+32];
	add.s32 	%r7, %r39, %r38;
	setp.ge.s32 	%p2, %r7, %r53;
	@%p2 bra 	$L__BB0_4;
	st.shared.u32 	[%r1], %r7;
	mov.u32 	%r53, %r7;
$L__BB0_4:
	ld.shared.u32 	%r40, [%r3+8];
	ld.shared.u32 	%r41, [%r4+64];
	add.s32 	%r9, %r41, %r40;
	setp.ge.s32 	%p3, %r9, %r53;
	@%p3 bra 	$L__BB0_6;
	st.shared.u32 	[%r1], %r9;
	mov.u32 	%r53, %r9;
$L__BB0_6:
	ld.shared.u32 	%r42, [%r3+12];
	ld.shared.u32 	%r43, [%r4+96];
	add.s32 	%r11, %r43, %r42;
	setp.ge.s32 	%p4, %r11, %r53;
	@%p4 bra 	$L__BB0_8;
	st.shared.u32 	[%r1], %r11;
	mov.u32 	%r53, %r11;
$L__BB0_8:
	ld.shared.u32 	%r44, [%r3+16];
	ld.shared.u32 	%r45, [%r4+128];
	add.s32 	%r13, %r45, %r44;
	setp.ge.s32 	%p5, %r13, %r53;
	@%p5 bra 	$L__BB0_10;
	st.shared.u32 	[%r1], %r13;
	mov.u32 	%r53, %r13;
$L__BB0_10:
	ld.shared.u32 	%r46, [%r3+20];
	ld.shared.u32 	%r47, [%r4+160];
	add.s32 	%r15, %r47, %r46;
	setp.ge.s32 	%p6, %r15, %r53;
	@%p6 bra 	$L__BB0_12;
	st.shared.u32 	[%r1], %r15;
	mov.u32 	%r53, %r15;
$L__BB0_12:
	ld.shared.u32 	%r48, [%r3+24];
	ld.shared.u32 	%r49, [%r4+192];
	add.s32 	%r17, %r49, %r48;
	setp.ge.s32 	%p7, %r17, %r53;
	@%p7 bra 	$L__BB0_14;
	st.shared.u32 	[%r1], %r17;
	mov.u32 	%r53, %r17;
$L__BB0_14:
	ld.shared.u32 	%r50, [%r3+28];
	ld.shared.u32 	%r51, [%r4+224];
	add.s32 	%r19, %r51, %r50;
	setp.ge.s32 	%p8, %r19, %r53;
	@%p8 bra 	$L__BB0_16;
	st.shared.u32 	[%r1], %r19;
	mov.u32 	%r53, %r19;
$L__BB0_16:
	st.global.u32 	[%rd1], %r53;
	ret;

}
	// .globl	_Z6phase2Pii
.visible .entry _Z6phase2Pii(
	.param .u64 .ptr .align 1 _Z6phase2Pii_param_0,
	.param .u32 _Z6phase2Pii_param_1
)
{
	.reg .pred 	%p<18>;
	.reg .b32 	%r<181>;
	.reg .b64 	%rd<7>;
	// demoted variable
	.shared .align 4 .b8 _ZZ6phase2PiiE13shared_memory[768];
	ld.param.u64 	%rd2, [_Z6phase2Pii_param_0];
	ld.param.u32 	%r69, [_Z6phase2Pii_param_1];
	cvta.to.global.u64 	%rd3, %rd2;
	mov.u32 	%r179, %tid.x;
	mov.u32 	%r70, %tid.y;
	shl.b32 	%r71, %r69, 3;
	add.s32 	%r72, %r71, %r70;
	ld.const.u32 	%r73, [d_matrix_size];
	add.s32 	%r74, %r71, %r179;
	mad.lo.s32 	%r75, %r73, %r72, %r74;
	mul.wide.s32 	%rd4, %r75, 4;
	add.s64 	%rd5, %rd3, %rd4;
	ld.global.u32 	%r76, [%rd5];
	shl.b32 	%r77, %r70, 3;
	add.s32 	%r78, %r77, %r179;
	shl.b32 	%r79, %r78, 2;
	mov.u32 	%r80, _ZZ6phase2PiiE13shared_memory;
	add.s32 	%r81, %r80, %r79;
	st.shared.u32 	[%r81+512], %r76;
	mov.u32 	%r2, %ctaid.x;
	setp.eq.s32 	%p1, %r2, 1;
	mov.u32 	%r82, %ctaid.y;
	selp.b32 	%r83, %r82, %r69, %p1;
	selp.b32 	%r84, %r69, %r82, %p1;
	shl.b32 	%r85, %r84, 3;
	shl.b32 	%r86, %r83, 3;
	add.s32 	%r87, %r86, %r70;
	add.s32 	%r88, %r85, %r179;
	mad.lo.s32 	%r89, %r73, %r87, %r88;
	mul.wide.s32 	%rd6, %r89, 4;
	add.s64 	%rd1, %rd3, %rd6;
	ld.global.u32 	%r90, [%rd1];
	shl.b32 	%r91, %r2, 8;
	add.s32 	%r3, %r81, %r91;
	st.shared.u32 	[%r3], %r90;
	bar.sync 	0;
	setp.ne.s32 	%p2, %r2, 0;
	ld.shared.u32 	%r156, [%r3];
	shl.b32 	%r92, %r70, 5;
	add.s32 	%r5, %r80, %r92;
	@%p2 bra 	$L__BB1_2;
	ld.shared.u32 	%r149, [%r5+512];
	mov.b32 	%r150, 0;
	mov.u32 	%r151, %r179;
	bra.uni 	$L__BB1_3;
$L__BB1_2:
	ld.shared.u32 	%r149, [%r5+256];
	mov.b32 	%r151, 128;
	mov.u32 	%r150, %r179;
$L__BB1_3:
	add.s32 	%r95, %r151, %r150;
	shl.b32 	%r96, %r95, 2;
	add.s32 	%r98, %r80, %r96;
	ld.shared.u32 	%r99, [%r98];
	add.s32 	%r11, %r99, %r149;
	setp.le.s32 	%p3, %r156, %r11;
	@%p3 bra 	$L__BB1_5;
	st.shared.u32 	[%r3], %r11;
	mov.u32 	%r156, %r11;
$L__BB1_5:
	setp.eq.s32 	%p4, %r2, 0;
	@%p4 bra 	$L__BB1_7;
	ld.shared.u32 	%r153, [%r5+260];
	add.s32 	%r154, %r179, 8;
	mov.b32 	%r155, 128;
	bra.uni 	$L__BB1_8;
$L__BB1_7:
	ld.shared.u32 	%r153, [%r5+516];
	mov.b32 	%r154, 8;
	mov.u32 	%r155, %r179;
$L__BB1_8:
	add.s32 	%r102, %r155, %r154;
	shl.b32 	%r103, %r102, 2;
	add.s32 	%r105, %r80, %r103;
	ld.shared.u32 	%r106, [%r105];
	add.s32 	%r19, %r106, %r153;
	setp.le.s32 	%p5, %r156, %r19;
	@%p5 bra 	$L__BB1_10;
	st.shared.u32 	[%r3], %r19;
	mov.u32 	%r156, %r19;
$L__BB1_10:
	setp.eq.s32 	%p6, %r2, 0;
	@%p6 bra 	$L__BB1_12;
	ld.shared.u32 	%r157, [%r5+264];
	add.s32 	%r158, %r179, 16;
	mov.b32 	%r159, 128;
	bra.uni 	$L__BB1_13;
$L__BB1_12:
	ld.shared.u32 	%r157, [%r5+520];
	mov.b32 	%r158, 16;
	mov.u32 	%r159, %r179;
$L__BB1_13:
	add.s32 	%r109, %r159, %r158;
	shl.b32 	%r110, %r109, 2;
	add.s32 	%r112, %r80, %r110;
	ld.shared.u32 	%r113, [%r112];
	add.s32 	%r27, %r113, %r157;
	setp.le.s32 	%p7, %r156, %r27;
	@%p7 bra 	$L__BB1_15;
	st.shared.u32 	[%r3], %r27;
	mov.u32 	%r156, %r27;
$L__BB1_15:
	setp.eq.s32 	%p8, %r2, 0;
	@%p8 bra 	$L__BB1_17;
	ld.shared.u32 	%r161, [%r5+268];
	add.s32 	%r162, %r179, 24;
	mov.b32 	%r163, 128;
	bra.uni 	$L__BB1_18;
$L__BB1_17:
	ld.shared.u32 	%r161, [%r5+524];
	mov.b32 	%r162, 24;
	mov.u32 	%r163, %r179;
$L__BB1_18:
	add.s32 	%r116, %r163, %r162;
	shl.b32 	%r117, %r116, 2;
	add.s32 	%r119, %r80, %r117;
	ld.shared.u32 	%r120, [%r119];
	add.s32 	%r35, %r120, %r161;
	setp.le.s32 	%p9, %r156, %r35;
	@%p9 bra 	$L__BB1_20;
	st.shared.u32 	[%r3], %r35;
	mov.u32 	%r156, %r35;
$L__BB1_20:
	setp.eq.s32 	%p10, %r2, 0;
	@%p10 bra 	$L__BB1_22;
	ld.shared.u32 	%r165, [%r5+272];
	add.s32 	%r166, %r179, 32;
	mov.b32 	%r167, 128;
	bra.uni 	$L__BB1_23;
$L__BB1_22:
	ld.shared.u32 	%r165, [%r5+528];
	mov.b32 	%r166, 32;
	mov.u32 	%r167, %r179;
$L__BB1_23:
	add.s32 	%r123, %r167, %r166;
	shl.b32 	%r124, %r123, 2;
	add.s32 	%r126, %r80, %r124;
	ld.shared.u32 	%r127, [%r126];
	add.s32 	%r43, %r127, %r165;
	setp.le.s32 	%p11, %r156, %r43;
	@%p11 bra 	$L__BB1_25;
	st.shared.u32 	[%r3], %r43;
	mov.u32 	%r156, %r43;
$L__BB1_25:
	setp.eq.s32 	%p12, %r2, 0;
	@%p12 bra 	$L__BB1_27;
	ld.shared.u32 	%r169, [%r5+276];
	add.s32 	%r170, %r179, 40;
	mov.b32 	%r171, 128;
	bra.uni 	$L__BB1_28;
$L__BB1_27:
	ld.shared.u32 	%r169, [%r5+532];
	mov.b32 	%r170, 40;
	mov.u32 	%r171, %r179;
$L__BB1_28:
	add.s32 	%r130, %r171, %r170;
	shl.b32 	%r131, %r130, 2;
	add.s32 	%r133, %r80, %r131;
	ld.shared.u32 	%r134, [%r133];
	add.s32 	%r51, %r134, %r169;
	setp.le.s32 	%p13, %r156, %r51;
	@%p13 bra 	$L__BB1_30;
	st.shared.u32 	[%r3], %r51;
	mov.u32 	%r156, %r51;
$L__BB1_30:
	setp.eq.s32 	%p14, %r2, 0;
	@%p14 bra 	$L__BB1_32;
	ld.shared.u32 	%r173, [%r5+280];
	add.s32 	%r174, %r179, 48;
	mov.b32 	%r175, 128;
	bra.uni 	$L__BB1_33;
$L__BB1_32:
	ld.shared.u32 	%r173, [%r5+536];
	mov.b32 	%r174, 48;
	mov.u32 	%r175, %r179;
$L__BB1_33:
	add.s32 	%r137, %r175, %r174;
	shl.b32 	%r138, %r137, 2;
	add.s32 	%r140, %r80, %r138;
	ld.shared.u32 	%r141, [%r140];
	add.s32 	%r59, %r141, %r173;
	setp.le.s32 	%p15, %r156, %r59;
	@%p15 bra 	$L__BB1_35;
	st.shared.u32 	[%r3], %r59;
	mov.u32 	%r156, %r59;
$L__BB1_35:
	setp.eq.s32 	%p16, %r2, 0;
	@%p16 bra 	$L__BB1_37;
	ld.shared.u32 	%r177, [%r5+284];
	add.s32 	%r178, %r179, 56;
	mov.b32 	%r179, 128;
	bra.uni 	$L__BB1_38;
$L__BB1_37:
	ld.shared.u32 	%r177, [%r5+540];
	mov.b32 	%r178, 56;
$L__BB1_38:
	add.s32 	%r144, %r179, %r178;
	shl.b32 	%r145, %r144, 2;
	add.s32 	%r147, %r80, %r145;
	ld.shared.u32 	%r148, [%r147];
	add.s32 	%r67, %r148, %r177;
	setp.le.s32 	%p17, %r156, %r67;
	@%p17 bra 	$L__BB1_40;
	st.shared.u32 	[%r3], %r67;
	mov.u32 	%r156, %r67;
$L__BB1_40:
	st.global.u32 	[%rd1], %r156;
	ret;

}
	// .globl	_Z6phase3PiiS_
.visible .entry _Z6phase3PiiS_(
	.param .u64 .ptr .align 1 _Z6phase3PiiS__param_0,
	.param .u32 _Z6phase3PiiS__param_1,
	.param .u64 .ptr .align 1 _Z6phase3PiiS__param_2
)
{
	.reg .pred 	%p<9>;
	.reg .b32 	%r<71>;
	.reg .b64 	%rd<9>;
	// demoted variable
	.shared .align 4 .b8 _ZZ6phase3PiiS_E13shared_memory[768];
	ld.param.u64 	%rd2, [_Z6phase3PiiS__param_0];
	ld.param.u32 	%r21, [_Z6phase3PiiS__param_1];
	cvta.to.global.u64 	%rd3, %rd2;
	mov.u32 	%r22, %tid.x;
	mov.u32 	%r23, %tid.y;
	mov.u32 	%r24, %ctaid.x;
	shl.b32 	%r25, %r24, 3;
	mov.u32 	%r26, %ctaid.y;
	shl.b32 	%r27, %r26, 3;
	add.s32 	%r28, %r25, %r23;
	ld.const.u32 	%r29, [d_matrix_size];
	mul.lo.s32 	%r30, %r29, %r28;
	add.s32 	%r31, %r27, %r22;
	add.s32 	%r32, %r30, %r31;
	mul.wide.s32 	%rd4, %r32, 4;
	add.s64 	%rd1, %rd3, %rd4;
	ld.global.u32 	%r33, [%rd1];
	shl.b32 	%r34, %r23, 3;
	add.s32 	%r35, %r34, %r22;
	shl.b32 	%r36, %r35, 2;
	mov.u32 	%r37, _ZZ6phase3PiiS_E13shared_memory;
	add.s32 	%r1, %r37, %r36;
	st.shared.u32 	[%r1], %r33;
	shl.b32 	%r38, %r21, 3;
	add.s32 	%r39, %r38, %r22;
	add.s32 	%r40, %r39, %r30;
	mul.wide.s32 	%rd5, %r40, 4;
	add.s64 	%rd6, %rd3, %rd5;
	ld.global.u32 	%r41, [%rd6];
	st.shared.u32 	[%r1+256], %r41;
	add.s32 	%r42, %r38, %r23;
	mad.lo.s32 	%r43, %r29, %r42, %r31;
	mul.wide.s32 	%rd7, %r43, 4;
	add.s64 	%rd8, %rd3, %rd7;
	ld.global.u32 	%r44, [%rd8];
	st.shared.u32 	[%r1+512], %r44;
	bar.sync 	0;
	ld.shared.u32 	%r64, [%r1];
	shl.b32 	%r45, %r23, 5;
	add.s32 	%r3, %r37, %r45;
	ld.shared.u32 	%r46, [%r3+256];
	shl.b32 	%r47, %r22, 2;
	add.s32 	%r4, %r37, %r47;
	ld.shared.u32 	%r48, [%r4+512];
	add.s32 	%r5, %r48, %r46;
	setp.le.s32 	%p1, %r64, %r5;
	@%p1 bra 	$L__BB2_2;
	st.shared.u32 	[%r1], %r5;
	mov.u32 	%r64, %r5;
$L__BB2_2:
	ld.shared.u32 	%r49, [%r3+260];
	ld.shared.u32 	%r50, [%r4+544];
	add.s32 	%r7, %r50, %r49;
	setp.le.s32 	%p2, %r64, %r7;
	@%p2 bra 	$L__BB2_4;
	st.shared.u32 	[%r1], %r7;
	mov.u32 	%r64, %r7;
$L__BB2_4:
	ld.shared.u32 	%r51, [%r3+264];
	ld.shared.u32 	%r52, [%r4+576];
	add.s32 	%r9, %r52, %r51;
	setp.le.s32 	%p3, %r64, %r9;
	@%p3 bra 	$L__BB2_6;
	st.shared.u32 	[%r1], %r9;
	mov.u32 	%r64, %r9;
$L__BB2_6:
	ld.shared.u32 	%r53, [%r3+268];
	ld.shared.u32 	%r54, [%r4+608];
	add.s32 	%r11, %r54, %r53;
	setp.le.s32 	%p4, %r64, %r11;
	@%p4 bra 	$L__BB2_8;
	st.shared.u32 	[%r1], %r11;
	mov.u32 	%r64, %r11;
$L__BB2_8:
	ld.shared.u32 	%r55, [%r3+272];
	ld.shared.u32 	%r56, [%r4+640];
	add.s32 	%r13, %r56, %r55;
	setp.le.s32 	%p5, %r64, %r13;
	@%p5 bra 	$L__BB2_10;
	st.shared.u32 	[%r1], %r13;
	mov.u32 	%r64, %r13;
$L__BB2_10:
	ld.shared.u32 	%r57, [%r3+276];
	ld.shared.u32 	%r58, [%r4+672];
	add.s32 	%r15, %r58, %r57;
	setp.le.s32 	%p6, %r64, %r15;
	@%p6 bra 	$L__BB2_12;
	st.shared.u32 	[%r1], %r15;
	mov.u32 	%r64, %r15;
$L__BB2_12:
	ld.shared.u32 	%r59, [%r3+280];
	ld.shared.u32 	%r60, [%r4+704];
	add.s32 	%r17, %r60, %r59;
	setp.le.s32 	%p7, %r64, %r17;
	@%p7 bra 	$L__BB2_14;
	st.shared.u32 	[%r1], %r17;
	mov.u32 	%r64, %r17;
$L__BB2_14:
	ld.shared.u32 	%r61, [%r3+284];
	ld.shared.u32 	%r62, [%r4+736];
	add.s32 	%r19, %r62, %r61;
	setp.le.s32 	%p8, %r64, %r19;
	@%p8 bra 	$L__BB2_16;
	st.shared.u32 	[%r1], %r19;
	mov.u32 	%r64, %r19;
$L__BB2_16:
	st.global.u32 	[%rd1], %r64;
	ret;

}


// ===== COMPILED SASS (sm_100) =====

	.target	sm_100

	.elftype	@"ET_EXEC"


//--------------------- .note.nv.tkinfo           --------------------------
	.section	.note.nv.tkinfo,"",@"SHT_NOTE"
	.sectionflags	@"SHF_NOTE_NV_TKINFO"
	.tkinfo
        /*0018*/ 	.word	0x00000002
        /*0030*/ 	.string	""
        /*0030*/ 	.string	"ptxas"
        /*0030*/ 	.string	"Cuda compilation tools, release 13.0, V13.0.88"
        /*0030*/ 	.string	"Build cuda_13.0.r13.0/compiler.36424714_0"
        /*0030*/ 	.string	"-arch sm_100 -m 64 "



//--------------------- .note.nv.cuinfo           --------------------------
	.section	.note.nv.cuinfo,"",@"SHT_NOTE"
	.sectionflags	@"SHF_NOTE_NV_CUINFO"
        /*0018*/ 	.short	0x0002
        /*001a*/ 	.short	0x0064
        /*001c*/ 	.short	0x0082
	.zero		2


//--------------------- .nv.info                  --------------------------
	.section	.nv.info,"",@"SHT_CUDA_INFO"
	.align	4


	//----- nvinfo : EIATTR_REGCOUNT
	.align		4
        /*0000*/ 	.byte	0x04, 0x2f
        /*0002*/ 	.short	(.L_2 - .L_1)
	.align		4
.L_1:
        /*0004*/ 	.word	index@(_Z6phase1Pii)
        /*0008*/ 	.word	0x0000000e


	//----- nvinfo : EIATTR_FRAME_SIZE
	.align		4
.L_2:
        /*000c*/ 	.byte	0x04, 0x11
        /*000e*/ 	.short	(.L_4 - .L_3)
	.align		4
.L_3:
        /*0010*/ 	.word	index@(_Z6phase1Pii)
        /*0014*/ 	.word	0x00000000


	//----- nvinfo : EIATTR_REGCOUNT
	.align		4
.L_4:
        /*0018*/ 	.byte	0x04, 0x2f
        /*001a*/ 	.short	(.L_6 - .L_5)
	.align		4
.L_5:
        /*001c*/ 	.word	index@(_Z6phase2Pii)
        /*0020*/ 	.word	0x00000010


	//----- nvinfo : EIATTR_FRAME_SIZE
	.align		4
.L_6:
        /*0024*/ 	.byte	0x04, 0x11
        /*0026*/ 	.short	(.L_8 - .L_7)
	.align		4
.L_7:
        /*0028*/ 	.word	index@(_Z6phase2Pii)
        /*002c*/ 	.word	0x00000000


	//----- nvinfo : EIATTR_REGCOUNT
	.align		4
.L_8:
        /*0030*/ 	.byte	0x04, 0x2f
        /*0032*/ 	.short	(.L_10 - .L_9)
	.align		4
.L_9:
        /*0034*/ 	.word	index@(_Z6phase3PiiS_)
        /*0038*/ 	.word	0x00000010


	//----- nvinfo : EIATTR_FRAME_SIZE
	.align		4
.L_10:
        /*003c*/ 	.byte	0x04, 0x11
        /*003e*/ 	.short	(.L_12 - .L_11)
	.align		4
.L_11:
        /*0040*/ 	.word	index@(_Z6phase3PiiS_)
        /*0044*/ 	.word	0x00000000


	//----- nvinfo : EIATTR_MIN_STACK_SIZE
	.align		4
.L_12:
        /*0048*/ 	.byte	0x04, 0x12
        /*004a*/ 	.short	(.L_14 - .L_13)
	.align		4
.L_13:
        /*004c*/ 	.word	index@(_Z6phase3PiiS_)
        /*0050*/ 	.word	0x00000000


	//----- nvinfo : EIATTR_MIN_STACK_SIZE
	.align		4
.L_14:
        /*0054*/ 	.byte	0x04, 0x12
        /*0056*/ 	.short	(.L_16 - .L_15)
	.align		4
.L_15:
        /*0058*/ 	.word	index@(_Z6phase2Pii)
        /*005c*/ 	.word	0x00000000


	//----- nvinfo : EIATTR_MIN_STACK_SIZE
	.align		4
.L_16:
        /*0060*/ 	.byte	0x04, 0x12
        /*0062*/ 	.short	(.L_18 - .L_17)
	.align		4
.L_17:
        /*0064*/ 	.word	index@(_Z6phase1Pii)
        /*0068*/ 	.word	0x00000000
.L_18:


//--------------------- .nv.compat                --------------------------
	.section	.nv.compat,"",@"SHT_CUDA_COMPAT_INFO"
	.align	4
        /*0000*/ 	.byte	0x02, 0x09, 0x00, 0x00, 0x02, 0x02, 0x01, 0x00, 0x02, 0x05, 0x05, 0x00, 0x03, 0x07, 0x01, 0x01
        /*0010*/ 	.byte	0x02, 0x03, 0x00, 0x00, 0x02, 0x06, 0x01, 0x00, 0x04, 0x0b, 0x08, 0x00, 0x09, 0x00, 0x00, 0x00
        /*0020*/ 	.byte	0x00, 0x00, 0x00, 0x00


//--------------------- .nv.info._Z6phase3PiiS_   --------------------------
	.section	.nv.info._Z6phase3PiiS_,"",@"SHT_CUDA_INFO"
	.sectionflags	@""
	.align	4


	//----- nvinfo : EIATTR_CUDA_API_VERSION
	.align		4
        /*0000*/ 	.byte	0x04, 0x37
        /*0002*/ 	.short	(.L_20 - .L_19)
.L_19:
        /*0004*/ 	.word	0x00000082


	//----- nvinfo : EIATTR_KPARAM_INFO
	.align		4
.L_20:
        /*0008*/ 	.byte	0x04, 0x17
        /*000a*/ 	.short	(.L_22 - .L_21)
.L_21:
        /*000c*/ 	.word	0x00000000
        /*0010*/ 	.short	0x0002
        /*0012*/ 	.short	0x0010
        /*0014*/ 	.byte	0x00, 0xf5, 0x21, 0x00


	//----- nvinfo : EIATTR_KPARAM_INFO
	.align		4
.L_22:
        /*0018*/ 	.byte	0x04, 0x17
        /*001a*/ 	.short	(.L_24 - .L_23)
.L_23:
        /*001c*/ 	.word	0x00000000
        /*0020*/ 	.short	0x0001
        /*0022*/ 	.short	0x0008
        /*0024*/ 	.byte	0x00, 0xf0, 0x11, 0x00


	//----- nvinfo : EIATTR_KPARAM_INFO
	.align		4
.L_24:
        /*0028*/ 	.byte	0x04, 0x17
        /*002a*/ 	.short	(.L_26 - .L_25)
.L_25:
        /*002c*/ 	.word	0x00000000
        /*0030*/ 	.short	0x0000
        /*0032*/ 	.short	0x0000
        /*0034*/ 	.byte	0x00, 0xf5, 0x21, 0x00


	//----- nvinfo : EIATTR_SPARSE_MMA_MASK
	.align		4
.L_26:
        /*0038*/ 	.byte	0x03, 0x50
        /*003a*/ 	.short	0x0000


	//----- nvinfo : EIATTR_MAXREG_COUNT
	.align		4
        /*003c*/ 	.byte	0x03, 0x1b
        /*003e*/ 	.short	0x00ff


	//----- nvinfo : EIATTR_NUM_BARRIERS
	.align		4
        /*0040*/ 	.byte	0x02, 0x4c
        /*0042*/ 	.byte	0x01
	.zero		1


	//----- nvinfo : EIATTR_MERCURY_ISA_VERSION
	.align		4
        /*0044*/ 	.byte	0x03, 0x5f
        /*0046*/ 	.short	0x0101


	//----- nvinfo : EIATTR_VRC_CTA_INIT_COUNT
	.align		4
        /*0048*/ 	.byte	0x02, 0x4a
	.zero		1
	.zero		1


	//----- nvinfo : EIATTR_EXIT_INSTR_OFFSETS
	.align		4
        /*004c*/ 	.byte	0x04, 0x1c
        /*004e*/ 	.short	(.L_28 - .L_27)


	//   ....[0]....
.L_27:
        /*0050*/ 	.word	0x00000530


	//----- nvinfo : EIATTR_CBANK_PARAM_SIZE
	.align		4
.L_28:
        /*0054*/ 	.byte	0x03, 0x19
        /*0056*/ 	.short	0x0018


	//----- nvinfo : EIATTR_PARAM_CBANK
	.align		4
        /*0058*/ 	.byte	0x04, 0x0a
        /*005a*/ 	.short	(.L_30 - .L_29)
	.align		4
.L_29:
        /*005c*/ 	.word	index@(.nv.constant0._Z6phase3PiiS_)
        /*0060*/ 	.short	0x0380
        /*0062*/ 	.short	0x0018


	//----- nvinfo : EIATTR_SW_WAR
	.align		4
.L_30:
        /*0064*/ 	.byte	0x04, 0x36
        /*0066*/ 	.short	(.L_32 - .L_31)
.L_31:
        /*0068*/ 	.word	0x00000008
.L_32:


//--------------------- .nv.info._Z6phase2Pii     --------------------------
	.section	.nv.info._Z6phase2Pii,"",@"SHT_CUDA_INFO"
	.sectionflags	@""
	.align	4


	//----- nvinfo : EIATTR_CUDA_API_VERSION
	.align		4
        /*0000*/ 	.byte	0x04, 0x37
        /*0002*/ 	.short	(.L_34 - .L_33)
.L_33:
        /*0004*/ 	.word	0x00000082


	//----- nvinfo : EIATTR_KPARAM_INFO
	.align		4
.L_34:
        /*0008*/ 	.byte	0x04, 0x17
        /*000a*/ 	.short	(.L_36 - .L_35)
.L_35:
        /*000c*/ 	.word	0x00000000
        /*0010*/ 	.short	0x0001
        /*0012*/ 	.short	0x0008
        /*0014*/ 	.byte	0x00, 0xf0, 0x11, 0x00


	//----- nvinfo : EIATTR_KPARAM_INFO
	.align		4
.L_36:
        /*0018*/ 	.byte	0x04, 0x17
        /*001a*/ 	.short	(.L_38 - .L_37)
.L_37:
        /*001c*/ 	.word	0x00000000
        /*0020*/ 	.short	0x0000
        /*0022*/ 	.short	0x0000
        /*0024*/ 	.byte	0x00, 0xf5, 0x21, 0x00


	//----- nvinfo : EIATTR_SPARSE_MMA_MASK
	.align		4
.L_38:
        /*0028*/ 	.byte	0x03, 0x50
        /*002a*/ 	.short	0x0000


	//----- nvinfo : EIATTR_MAXREG_COUNT
	.align		4
        /*002c*/ 	.byte	0x03, 0x1b
        /*002e*/ 	.short	0x00ff


	//----- nvinfo : EIATTR_NUM_BARRIERS
	.align		4
        /*0030*/ 	.byte	0x02, 0x4c
        /*0032*/ 	.byte	0x01
	.zero		1


	//----- nvinfo : EIATTR_MERCURY_ISA_VERSION
	.align		4
        /*0034*/ 	.byte	0x03, 0x5f
        /*0036*/ 	.short	0x0101


	//----- nvinfo : EIATTR_VRC_CTA_INIT_COUNT
	.align		4
        /*0038*/ 	.byte	0x02, 0x4a
	.zero		1
	.zero		1


	//----- nvinfo : EIATTR_EXIT_INSTR_OFFSETS
	.align		4
        /*003c*/ 	.byte	0x04, 0x1c
        /*003e*/ 	.short	(.L_40 - .L_39)


	//   ....[0]....
.L_39:
        /*0040*/ 	.word	0x000008b0


	//----- nvinfo : EIATTR_CBANK_PARAM_SIZE
	.align		4
.L_40:
        /*0044*/ 	.byte	0x03, 0x19
        /*0046*/ 	.short	0x000c


	//----- nvinfo : EIATTR_PARAM_CBANK
	.align		4
        /*0048*/ 	.byte	0x04, 0x0a
        /*004a*/ 	.short	(.L_42 - .L_41)
	.align		4
.L_41:
        /*004c*/ 	.word	index@(.nv.constant0._Z6phase2Pii)
        /*0050*/ 	.short	0x0380
        /*0052*/ 	.short	0x000c


	//----- nvinfo : EIATTR_SW_WAR
	.align		4
.L_42:
        /*0054*/ 	.byte	0x04, 0x36
        /*0056*/ 	.short	(.L_44 - .L_43)
.L_43:
        /*0058*/ 	.word	0x00000008
.L_44:


//--------------------- .nv.info._Z6phase1Pii     --------------------------
	.section	.nv.info._Z6phase1Pii,"",@"SHT_CUDA_INFO"
	.sectionflags	@""
	.align	4


	//----- nvinfo : EIATTR_CUDA_API_VERSION
	.align		4
        /*0000*/ 	.byte	0x04, 0x37
        /*0002*/ 	.short	(.L_46 - .L_45)
.L_45:
        /*0004*/ 	.word	0x00000082


	//----- nvinfo : EIATTR_KPARAM_INFO
	.align		4
.L_46:
        /*0008*/ 	.byte	0x04, 0x17
        /*000a*/ 	.short	(.L_48 - .L_47)
.L_47:
        /*000c*/ 	.word	0x00000000
        /*0010*/ 	.short	0x0001
        /*0012*/ 	.short	0x0008
        /*0014*/ 	.byte	0x00, 0xf0, 0x11, 0x00


	//----- nvinfo : EIATTR_KPARAM_INFO
	.align		4
.L_48:
        /*0018*/ 	.byte	0x04, 0x17
        /*001a*/ 	.short	(.L_50 - .L_49)
.L_49:
        /*001c*/ 	.word	0x00000000
        /*0020*/ 	.short	0x0000
        /*0022*/ 	.short	0x0000
        /*0024*/ 	.byte	0x00, 0xf5, 0x21, 0x00


	//----- nvinfo : EIATTR_SPARSE_MMA_MASK
	.align		4
.L_50:
        /*0028*/ 	.byte	0x03, 0x50
        /*002a*/ 	.short	0x0000


	//----- nvinfo : EIATTR_MAXREG_COUNT
	.align		4
        /*002c*/ 	.byte	0x03, 0x1b
        /*002e*/ 	.short	0x00ff


	//----- nvinfo : EIATTR_NUM_BARRIERS
	.align		4
        /*0030*/ 	.byte	0x02, 0x4c
        /*0032*/ 	.byte	0x01
	.zero		1


	//----- nvinfo : EIATTR_MERCURY_ISA_VERSION
	.align		4
        /*0034*/ 	.byte	0x03, 0x5f
        /*0036*/ 	.short	0x0101


	//----- nvinfo : EIATTR_VRC_CTA_INIT_COUNT
	.align		4
        /*0038*/ 	.byte	0x02, 0x4a
	.zero		1
	.zero		1


	//----- nvinfo : EIATTR_EXIT_INSTR_OFFSETS
	.align		4
        /*003c*/ 	.byte	0x04, 0x1c
        /*003e*/ 	.short	(.L_52 - .L_51)


	//   ....[0]....
.L_51:
        /*0040*/ 	.word	0x00000470


	//----- nvinfo : EIATTR_CBANK_PARAM_SIZE
	.align		4
.L_52:
        /*0044*/ 	.byte	0x03, 0x19
        /*0046*/ 	.short	0x000c


	//----- nvinfo : EIATTR_PARAM_CBANK
	.align		4
        /*0048*/ 	.byte	0x04, 0x0a
        /*004a*/ 	.short	(.L_54 - .L_53)
	.align		4
.L_53:
        /*004c*/ 	.word	index@(.nv.constant0._Z6phase1Pii)
        /*0050*/ 	.short	0x0380
        /*0052*/ 	.short	0x000c


	//----- nvinfo : EIATTR_SW_WAR
	.align		4
.L_54:
        /*0054*/ 	.byte	0x04, 0x36
        /*0056*/ 	.short	(.L_56 - .L_55)
.L_55:
        /*0058*/ 	.word	0x00000008
.L_56:


//--------------------- .nv.callgraph             --------------------------
	.section	.nv.callgraph,"",@"SHT_CUDA_CALLGRAPH"
	.align	4
	.sectionentsize	8
	.align		4
        /*0000*/ 	.word	0x00000000
	.align		4
        /*0004*/ 	.word	0xffffffff
	.align		4
        /*0008*/ 	.word	0x00000000
	.align		4
        /*000c*/ 	.word	0xfffffffe
	.align		4
        /*0010*/ 	.word	0x00000000
	.align		4
        /*0014*/ 	.word	0xfffffffd
	.align		4
        /*0018*/ 	.word	0x00000000
	.align		4
        /*001c*/ 	.word	0xfffffffc


//--------------------- .nv.constant3             --------------------------
	.section	.nv.constant3,"a",@progbits
	.align	4
.nv.constant3:
	.type		d_matrix_size,@object
	.size		d_matrix_size,(.L_0 - d_matrix_size)
d_matrix_size:
	.zero		4
.L_0:


//--------------------- .text._Z6phase3PiiS_      --------------------------
	.section	.text._Z6phase3PiiS_,"ax",@progbits
	.align	128
        .global         _Z6phase3PiiS_
        .type           _Z6phase3PiiS_,@function
        .size           _Z6phase3PiiS_,(.L_x_3 - _Z6phase3PiiS_)
        .other          _Z6phase3PiiS_,@"STO_CUDA_ENTRY STV_DEFAULT"
_Z6phase3PiiS_:
.text._Z6phase3PiiS_:
[----:B------:R-:W-:Y:S01]  /*0000*/  LDC R1, c[0x0][0x37c] ;  /* 0x0000df00ff017b82 */ /* 0x000fe20000000800 */
[----:B------:R-:W0:Y:S07]  /*0010*/  S2R R12, SR_TID.X ;  /* 0x00000000000c7919 */ /* 0x000e2e0000002100 */
[----:B------:R-:W0:Y:S01]  /*0020*/  LDC R4, c[0x0][0x388] ;  /* 0x0000e200ff047b82 */ /* 0x000e220000000800 */
[----:B------:R-:W1:Y:S01]  /*0030*/  LDCU UR4, c[0x3][URZ] ;  /* 0x00c00000ff0477ac */ /* 0x000e620008000800 */
[----:B------:R-:W2:Y:S01]  /*0040*/  S2R R5, SR_CTAID.Y ;  /* 0x0000000000057919 */ /* 0x000ea20000002600 */
[----:B------:R-:W3:Y:S01]  /*0050*/  LDCU.64 UR6, c[0x0][0x358] ;  /* 0x00006b00ff0677ac */ /* 0x000ee20008000a00 */
[----:B------:R-:W4:Y:S04]  /*0060*/  S2R R13, SR_TID.Y ;  /* 0x00000000000d7919 */ /* 0x000f280000002200 */
[----:B------:R-:W5:Y:S01]  /*0070*/  LDC.64 R2, c[0x0][0x380] ;  /* 0x0000e000ff027b82 */ /* 0x000f620000000a00 */
[----:B------:R-:W1:Y:S01]  /*0080*/  S2R R0, SR_CTAID.X ;  /* 0x0000000000007919 */ /* 0x000e620000002500 */
[C---:B0-----:R-:W-:Y:S01]  /*0090*/  IMAD R7, R4.reuse, 0x8, R12 ;  /* 0x0000000804077824 */ /* 0x041fe200078e020c */
[----:B--2---:R-:W-:Y:S01]  /*00a0*/  LEA R5, R5, R12, 0x3 ;  /* 0x0000000c05057211 */ /* 0x004fe200078e18ff */
[----:B----4-:R-:W-:-:S02]  /*00b0*/  IMAD R4, R4, 0x8, R13 ;  /* 0x0000000804047824 */ /* 0x010fc400078e020d */
[----:B-1----:R-:W-:Y:S02]  /*00c0*/  IMAD R0, R0, 0x8, R13 ;  /* 0x0000000800007824 */ /* 0x002fe400078e020d */
[----:B------:R-:W-:Y:S02]  /*00d0*/  IMAD R11, R4, UR4, R5 ;  /* 0x00000004040b7c24 */ /* 0x000fe4000f8e0205 */
[C---:B------:R-:W-:Y:S02]  /*00e0*/  IMAD R9, R0.reuse, UR4, R7 ;  /* 0x0000000400097c24 */ /* 0x040fe4000f8e0207 */
[----:B------:R-:W-:Y:S02]  /*00f0*/  IMAD R7, R0, UR4, R5 ;  /* 0x0000000400077c24 */ /* 0x000fe4000f8e0205 */
[----:B-----5:R-:W-:-:S04]  /*0100*/  IMAD.WIDE R8, R9, 0x4, R2 ;  /* 0x0000000409087825 */ /* 0x020fc800078e0202 */
[--C-:B------:R-:W-:Y:S02]  /*0110*/  IMAD.WIDE R10, R11, 0x4, R2.reuse ;  /* 0x000000040b0a7825 */ /* 0x100fe400078e0202 */
[----:B---3--:R-:W2:Y:S02]  /*0120*/  LDG.E R9, desc[UR6][R8.64] ;  /* 0x0000000608097981 */ /* 0x008ea4000c1e1900 */
[----:B------:R-:W-:Y:S02]  /*0130*/  IMAD.WIDE R2, R7, 0x4, R2 ;  /* 0x0000000407027825 */ /* 0x000fe400078e0202 */
[----:B------:R-:W3:Y:S04]  /*0140*/  LDG.E R11, desc[UR6][R10.64] ;  /* 0x000000060a0b7981 */ /* 0x000ee8000c1e1900 */
[----:B------:R-:W4:Y:S01]  /*0150*/  LDG.E R7, desc[UR6][R2.64] ;  /* 0x0000000602077981 */ /* 0x000f22000c1e1900 */
[----:B------:R-:W0:Y:S01]  /*0160*/  S2UR UR5, SR_CgaCtaId ;  /* 0x00000000000579c3 */ /* 0x000e220000008800 */
[----:B------:R-:W-:Y:S01]  /*0170*/  UMOV UR4, 0x400 ;  /* 0x0000040000047882 */ /* 0x000fe20000000000 */
[----:B------:R-:W-:Y:S01]  /*0180*/  IMAD R0, R13, 0x8, R12 ;  /* 0x000000080d007824 */ /* 0x000fe200078e020c */
[----:B0-----:R-:W-:-:S06]  /*0190*/  ULEA UR4, UR5, UR4, 0x18 ;  /* 0x0000000405047291 */ /* 0x001fcc000f8ec0ff */
[----:B------:R-:W-:Y:S02]  /*01a0*/  LEA R0, R0, UR4, 0x2 ;  /* 0x0000000400007c11 */ /* 0x000fe4000f8e10ff */
[----:B------:R-:W-:Y:S02]  /*01b0*/  LEA R6, R13, UR4, 0x5 ;  /* 0x000000040d067c11 */ /* 0x000fe4000f8e28ff */
[----:B------:R-:W-:Y:S01]  /*01c0*/  LEA R4, R12, UR4, 0x2 ;  /* 0x000000040c047c11 */ /* 0x000fe2000f8e10ff */
[----:B--2---:R-:W-:Y:S04]  /*01d0*/  STS [R0+0x100], R9 ;  /* 0x0001000900007388 */ /* 0x004fe80000000800 */
[----:B---3--:R-:W-:Y:S04]  /*01e0*/  STS [R0+0x200], R11 ;  /* 0x0002000b00007388 */ /* 0x008fe80000000800 */
[----:B----4-:R-:W-:Y:S01]  /*01f0*/  STS [R0], R7 ;  /* 0x0000000700007388 */ /* 0x010fe20000000800 */
[----:B------:R-:W-:Y:S06]  /*0200*/  BAR.SYNC.DEFER_BLOCKING 0x0 ;  /* 0x0000000000007b1d */ /* 0x000fec0000010000 */
[----:B------:R-:W-:Y:S04]  /*0210*/  LDS R8, [R6+0x100] ;  /* 0x0001000006087984 */ /* 0x000fe80000000800 */
[----:B------:R-:W0:Y:S04]  /*0220*/  LDS R13, [R4+0x200] ;  /* 0x00020000040d7984 */ /* 0x000e280000000800 */
[----:B------:R-:W1:Y:S01]  /*0230*/  LDS R5, [R0] ;  /* 0x0000000000057984 */ /* 0x000e620000000800 */
[----:B0-----:R-:W-:-:S04]  /*0240*/  IADD3 R8, PT, PT, R8, R13, RZ ;  /* 0x0000000d08087210 */ /* 0x001fc80007ffe0ff */
[----:B-1----:R-:W-:-:S13]  /*0250*/  ISETP.GT.AND P0, PT, R5, R8, PT ;  /* 0x000000080500720c */ /* 0x002fda0003f04270 */
[----:B------:R-:W-:Y:S04]  /*0260*/  @P0 STS [R0], R8 ;  /* 0x0000000800000388 */ /* 0x000fe80000000800 */
[----:B------:R-:W-:Y:S04]  /*0270*/  LDS R9, [R6+0x104] ;  /* 0x0001040006097984 */ /* 0x000fe80000000800 */
[----:B------:R-:W0:Y:S01]  /*0280*/  LDS R10, [R4+0x220] ;  /* 0x00022000040a7984 */ /* 0x000e220000000800 */
[----:B------:R-:W-:Y:S02]  /*0290*/  @P0 IMAD.MOV.U32 R5, RZ, RZ, R8 ;  /* 0x000000ffff050224 */ /* 0x000fe400078e0008 */
[----:B0-----:R-:W-:-:S05]  /*02a0*/  IMAD.IADD R9, R9, 0x1, R10 ;  /* 0x0000000109097824 */ /* 0x001fca00078e020a */
[----:B------:R-:W-:-:S13]  /*02b0*/  ISETP.GT.AND P0, PT, R5, R9, PT ;  /* 0x000000090500720c */ /* 0x000fda0003f04270 */
[----:B------:R-:W-:Y:S04]  /*02c0*/  @P0 STS [R0], R9 ;  /* 0x0000000900000388 */ /* 0x000fe80000000800 */
[----:B------:R-:W-:Y:S04]  /*02d0*/  LDS R7, [R6+0x108] ;  /* 0x0001080006077984 */ /* 0x000fe80000000800 */
[----:B------:R-:W0:Y:S01]  /*02e0*/  LDS R10, [R4+0x240] ;  /* 0x00024000040a7984 */ /* 0x000e220000000800 */
[----:B------:R-:W-:Y:S01]  /*02f0*/  @P0 MOV R5, R9 ;  /* 0x0000000900050202 */ /* 0x000fe20000000f00 */
        /* <DEDUP_REMOVED lines=32> */
[----:B------:R-:W-:Y:S01]  /*0500*/  @P0 MOV R5, R9 ;  /* 0x0000000900050202 */ /* 0x000fe20000000f00 */
[----:B------:R-:W-:Y:S04]  /*0510*/  @P0 STS [R0], R9 ;  /* 0x0000000900000388 */ /* 0x000fe80000000800 */
[----:B------:R-:W-:Y:S01]  /*0520*/  STG.E desc[UR6][R2.64], R5 ;  /* 0x0000000502007986 */ /* 0x000fe2000c101906 */
[----:B------:R-:W-:Y:S05]  /*0530*/  EXIT ;  /* 0x000000000000794d */ /* 0x000fea0003800000 */
.L_x_0:
[----:B------:R-:W-:-:S00]  /*0540*/  BRA `(.L_x_0) ;  /* 0xfffffffc00fc7947 */ /* 0x000fc0000383ffff */
[----:B------:R-:W-:-:S00]  /*0550*/  NOP ;  /* 0x0000000000007918 */ /* 0x000fc00000000000 */
        /* <DEDUP_REMOVED lines=10> */
.L_x_3:


//--------------------- .text._Z6phase2Pii        --------------------------
	.section	.text._Z6phase2Pii,"ax",@progbits
	.align	128
        .global         _Z6phase2Pii
        .type           _Z6phase2Pii,@function
        .size           _Z6phase2Pii,(.L_x_4 - _Z6phase2Pii)
        .other          _Z6phase2Pii,@"STO_CUDA_ENTRY STV_DEFAULT"
_Z6phase2Pii:
.text._Z6phase2Pii:
[----:B------:R-:W-:Y:S01]  /*0000*/  LDC R1, c[0x0][0x37c] ;  /* 0x0000df00ff017b82 */ /* 0x000fe20000000800 */
[----:B------:R-:W0:Y:S07]  /*0010*/  S2R R6, SR_CTAID.X ;  /* 0x0000000000067919 */ /* 0x000e2e0000002500 */
[----:B------:R-:W1:Y:S01]  /*0020*/  LDC R5, c[0x0][0x388] ;  /* 0x0000e200ff057b82 */ /* 0x000e620000000800 */
[----:B------:R-:W2:Y:S01]  /*0030*/  LDCU UR4, c[0x3][URZ] ;  /* 0x00c00000ff0477ac */ /* 0x000ea20008000800 */
[----:B------:R-:W1:Y:S01]  /*0040*/  S2R R9, SR_CTAID.Y ;  /* 0x0000000000097919 */ /* 0x000e620000002600 */
[----:B------:R-:W3:Y:S01]  /*0050*/  LDCU.64 UR6, c[0x0][0x358] ;  /* 0x00006b00ff0677ac */ /* 0x000ee20008000a00 */
[----:B------:R-:W4:Y:S04]  /*0060*/  S2R R10, SR_TID.Y ;  /* 0x00000000000a7919 */ /* 0x000f280000002200 */
[----:B------:R-:W5:Y:S01]  /*0070*/  LDC.64 R2, c[0x0][0x380] ;  /* 0x0000e000ff027b82 */ /* 0x000f620000000a00 */
[----:B------:R-:W2:Y:S01]  /*0080*/  S2R R0, SR_TID.X ;  /* 0x0000000000007919 */ /* 0x000ea20000002100 */
[----:B0-----:R-:W-:-:S04]  /*0090*/  ISETP.NE.AND P0, PT, R6, 0x1, PT ;  /* 0x000000010600780c */ /* 0x001fc80003f05270 */
[CC--:B-1----:R-:W-:Y:S02]  /*00a0*/  SEL R7, R9.reuse, R5.reuse, !P0 ;  /* 0x0000000509077207 */ /* 0x0c2fe40004000000 */
[----:B------:R-:W-:Y:S01]  /*00b0*/  SEL R9, R9, R5, P0 ;  /* 0x0000000509097207 */ /* 0x000fe20000000000 */
[----:B----4-:R-:W-:Y:S01]  /*00c0*/  IMAD R4, R5, 0x8, R10 ;  /* 0x0000000805047824 */ /* 0x010fe200078e020a */
[----:B------:R-:W-:Y:S01]  /*00d0*/  LEA R7, R7, R10, 0x3 ;  /* 0x0000000a07077211 */ /* 0x000fe200078e18ff */
[--C-:B--2---:R-:W-:Y:S02]  /*00e0*/  IMAD R5, R5, 0x8, R0.reuse ;  /* 0x0000000805057824 */ /* 0x104fe400078e0200 */
[----:B------:R-:W-:Y:S02]  /*00f0*/  IMAD R8, R9, 0x8, R0 ;  /* 0x0000000809087824 */ /* 0x000fe400078e0200 */
[----:B------:R-:W-:Y:S02]  /*0100*/  IMAD R5, R4, UR4, R5 ;  /* 0x0000000404057c24 */ /* 0x000fe4000f8e0205 */
[----:B------:R-:W-:-:S02]  /*0110*/  IMAD R7, R7, UR4, R8 ;  /* 0x0000000407077c24 */ /* 0x000fc4000f8e0208 */
[----:B-----5:R-:W-:-:S04]  /*0120*/  IMAD.WIDE R8, R5, 0x4, R2 ;  /* 0x0000000405087825 */ /* 0x020fc800078e0202 */
[----:B------:R-:W-:Y:S02]  /*0130*/  IMAD.WIDE R2, R7, 0x4, R2 ;  /* 0x0000000407027825 */ /* 0x000fe400078e0202 */
[----:B---3--:R-:W2:Y:S04]  /*0140*/  LDG.E R8, desc[UR6][R8.64] ;  /* 0x0000000608087981 */ /* 0x008ea8000c1e1900 */
[----:B------:R-:W3:Y:S01]  /*0150*/  LDG.E R11, desc[UR6][R2.64] ;  /* 0x00000006020b7981 */ /* 0x000ee2000c1e1900 */
[----:B------:R-:W0:Y:S01]  /*0160*/  S2UR UR5, SR_CgaCtaId ;  /* 0x00000000000579c3 */ /* 0x000e220000008800 */
[----:B------:R-:W-:Y:S01]  /*0170*/  UMOV UR4, 0x400 ;  /* 0x0000040000047882 */ /* 0x000fe20000000000 */
[----:B------:R-:W-:Y:S01]  /*0180*/  IMAD R4, R10, 0x8, R0 ;  /* 0x000000080a047824 */ /* 0x000fe200078e0200 */
[----:B------:R-:W-:-:S13]  /*0190*/  ISETP.NE.AND P0, PT, R6, RZ, PT ;  /* 0x000000ff0600720c */ /* 0x000fda0003f05270 */
[----:B------:R-:W-:Y:S01]  /*01a0*/  @!P0 IMAD.MOV.U32 R13, RZ, RZ, R0 ;  /* 0x000000ffff0d8224 */ /* 0x000fe200078e0000 */
[----:B------:R-:W-:Y:S01]  /*01b0*/  @P0 MOV R13, 0x80 ;  /* 0x00000080000d0802 */ /* 0x000fe20000000f00 */
[----:B0-----:R-:W-:-:S06]  /*01c0*/  ULEA UR4, UR5, UR4, 0x18 ;  /* 0x0000000405047291 */ /* 0x001fcc000f8ec0ff */
[----:B------:R-:W-:Y:S02]  /*01d0*/  LEA R7, R4, UR4, 0x2 ;  /* 0x0000000404077c11 */ /* 0x000fe4000f8e10ff */
[----:B------:R-:W-:Y:S01]  /*01e0*/  LEA R5, R10, UR4, 0x5 ;  /* 0x000000040a057c11 */ /* 0x000fe2000f8e28ff */
[----:B------:R-:W-:Y:S01]  /*01f0*/  @!P0 IMAD.MOV.U32 R10, RZ, RZ, RZ ;  /* 0x000000ffff0a8224 */ /* 0x000fe200078e00ff */
[----:B------:R-:W-:Y:S01]  /*0200*/  LEA R4, R6, R7, 0x8 ;  /* 0x0000000706047211 */ /* 0x000fe200078e40ff */
[----:B------:R-:W-:-:S04]  /*0210*/  @P0 IMAD.MOV.U32 R10, RZ, RZ, R0 ;  /* 0x000000ffff0a0224 */ /* 0x000fc800078e0000 */
[----:B------:R-:W-:-:S05]  /*0220*/  IMAD.IADD R10, R13, 0x1, R10 ;  /* 0x000000010d0a7824 */ /* 0x000fca00078e020a */
[----:B------:R-:W-:Y:S01]  /*0230*/  LEA R10, R10, UR4, 0x2 ;  /* 0x000000040a0a7c11 */ /* 0x000fe2000f8e10ff */
[----:B--2---:R0:W-:Y:S04]  /*0240*/  STS [R7+0x200], R8 ;  /* 0x0002000807007388 */ /* 0x0041e80000000800 */
[----:B---3--:R-:W-:Y:S01]  /*0250*/  STS [R4], R11 ;  /* 0x0000000b04007388 */ /* 0x008fe20000000800 */
[----:B------:R-:W-:Y:S06]  /*0260*/  BAR.SYNC.DEFER_BLOCKING 0x0 ;  /* 0x0000000000007b1d */ /* 0x000fec0000010000 */
[----:B------:R-:W-:Y:S04]  /*0270*/  @!P0 LDS R9, [R5+0x200] ;  /* 0x0002000005098984 */ /* 0x000fe80000000800 */
[----:B------:R-:W-:Y:S04]  /*0280*/  LDS R10, [R10] ;  /* 0x000000000a0a7984 */ /* 0x000fe80000000800 */
[----:B------:R-:W1:Y:S01]  /*0290*/  @P0 LDS R9, [R5+0x100] ;  /* 0x0001000005090984 */ /* 0x000e620000000800 */
[----:B------:R-:W-:-:S03]  /*02a0*/  ISETP.NE.AND P0, PT, R6, RZ, PT ;  /* 0x000000ff0600720c */ /* 0x000fc60003f05270 */
[----:B------:R-:W2:Y:S10]  /*02b0*/  LDS R7, [R4] ;  /* 0x0000000004077984 */ /* 0x000eb40000000800 */
[----:B0-----:R-:W-:Y:S01]  /*02c0*/  @P0 VIADD R8, R0, 0x8 ;  /* 0x0000000800080836 */ /* 0x001fe20000000000 */
[----:B------:R-:W-:-:S02]  /*02d0*/  @!P0 MOV R8, 0x8 ;  /* 0x0000000800088802 */ /* 0x000fc40000000f00 */
[----:B-1----:R-:W-:Y:S01]  /*02e0*/  IADD3 R11, PT, PT, R10, R9, RZ ;  /* 0x000000090a0b7210 */ /* 0x002fe20007ffe0ff */
[----:B------:R-:W-:Y:S01]  /*02f0*/  @P0 IMAD.MOV.U32 R9, RZ, RZ, 0x80 ;  /* 0x00000080ff090424 */ /* 0x000fe200078e00ff */
[----:B------:R-:W-:Y:S01]  /*0300*/  @P0 MOV R10, 0x80 ;  /* 0x00000080000a0802 */ /* 0x000fe20000000f00 */
[--C-:B------:R-:W-:Y:S01]  /*0310*/  @!P0 IMAD.MOV.U32 R9, RZ, RZ, R0.reuse ;  /* 0x000000ffff098224 */ /* 0x100fe200078e0000 */
[----:B--2---:R-:W-:Y:S01]  /*0320*/  ISETP.GT.AND P1, PT, R7, R11, PT ;  /* 0x0000000b0700720c */ /* 0x004fe20003f24270 */
[----:B------:R-:W-:Y:S02]  /*0330*/  @!P0 IMAD.MOV.U32 R10, RZ, RZ, R0 ;  /* 0x000000ffff0a8224 */ /* 0x000fe400078e0000 */
[----:B------:R-:W-:-:S05]  /*0340*/  IMAD.IADD R8, R9, 0x1, R8 ;  /* 0x0000000109087824 */ /* 0x000fca00078e0208 */
[----:B------:R-:W-:-:S05]  /*0350*/  LEA R8, R8, UR4, 0x2 ;  /* 0x0000000408087c11 */ /* 0x000fca000f8e10ff */
[----:B------:R-:W-:Y:S01]  /*0360*/  @P1 STS [R4], R11 ;  /* 0x0000000b04001388 */ /* 0x000fe20000000800 */
[----:B------:R-:W-:-:S03]  /*0370*/  @P1 MOV R7, R11 ;  /* 0x0000000b00071202 */ /* 0x000fc60000000f00 */
[----:B------:R-:W-:Y:S04]  /*0380*/  @P0 LDS R6, [R5+0x104] ;  /* 0x0001040005060984 */ /* 0x000fe80000000800 */
[----:B------:R0:W-:Y:S04]  /*0390*/  LDS R9, [R8] ;  /* 0x0000000008097984 */ /* 0x0001e80000000800 */
[----:B------:R-:W1:Y:S01]  /*03a0*/  @!P0 LDS R6, [R5+0x204] ;  /* 0x0002040005068984 */ /* 0x000e620000000800 */
[----:B0-----:R-:W-:Y:S01]  /*03b0*/  @P0 IADD3 R8, PT, PT, R0, 0x18, RZ ;  /* 0x0000001800080810 */ /* 0x001fe20007ffe0ff */
[----:B------:R-:W-:-:S02]  /*03c0*/  @!P0 IMAD.MOV.U32 R8, RZ, RZ, 0x18 ;  /* 0x00000018ff088424 */ /* 0x000fc400078e00ff */
[----:B-1----:R-:W-:Y:S02]  /*03d0*/  IMAD.IADD R11, R9, 0x1, R6 ;  /* 0x00000001090b7824 */ /* 0x002fe400078e0206 */
[----:B------:R-:W-:Y:S02]  /*03e0*/  @P0 VIADD R9, R0, 0x10 ;  /* 0x0000001000090836 */ /* 0x000fe40000000000 */
[----:B------:R-:W-:Y:S01]  /*03f0*/  @!P0 IMAD.MOV.U32 R9, RZ, RZ, 0x10 ;  /* 0x00000010ff098424 */ /* 0x000fe200078e00ff */
[----:B------:R-:W-:-:S04]  /*0400*/  ISETP.GT.AND P1, PT, R7, R11, PT ;  /* 0x0000000b0700720c */ /* 0x000fc80003f24270 */
[----:B------:R-:W-:-:S04]  /*0410*/  IADD3 R9, PT, PT, R10, R9, RZ ;  /* 0x000000090a097210 */ /* 0x000fc80007ffe0ff */
[----:B------:R-:W-:-:S05]  /*0420*/  LEA R9, R9, UR4, 0x2 ;  /* 0x0000000409097c11 */ /* 0x000fca000f8e10ff */
[----:B------:R0:W-:Y:S01]  /*0430*/  @P1 STS [R4], R11 ;  /* 0x0000000b04001388 */ /* 0x0001e20000000800 */
[----:B------:R-:W-:-:S03]  /*0440*/  @P1 IMAD.MOV.U32 R7, RZ, RZ, R11 ;  /* 0x000000ffff071224 */ /* 0x000fc600078e000b */
[----:B------:R-:W-:Y:S04]  /*0450*/  @P0 LDS R6, [R5+0x108] ;  /* 0x0001080005060984 */ /* 0x000fe80000000800 */
[----:B------:R-:W-:Y:S01]  /*0460*/  LDS R9, [R9] ;  /* 0x0000000009097984 */ /* 0x000fe20000000800 */
[----:B0-----:R-:W-:Y:S01]  /*0470*/  @P0 IMAD.MOV.U32 R11, RZ, RZ, 0x80 ;  /* 0x00000080ff0b0424 */ /* 0x001fe200078e00ff */
[----:B------:R-:W-:Y:S02]  /*0480*/  @!P0 MOV R11, R0 ;  /* 0x00000000000b8202 */ /* 0x000fe40000000f00 */
[----:B------:R-:W0:Y:S03]  /*0490*/  @!P0 LDS R6, [R5+0x208] ;  /* 0x0002080005068984 */ /* 0x000e260000000800 */
[----:B------:R-:W-:-:S05]  /*04a0*/  IMAD.IADD R8, R11, 0x1, R8 ;  /* 0x000000010b087824 */ /* 0x000fca00078e0208 */
[----:B------:R-:W-:Y:S01]  /*04b0*/  LEA R8, R8, UR4, 0x2 ;  /* 0x0000000408087c11 */ /* 0x000fe2000f8e10ff */
[----:B0-----:R-:W-:-:S05]  /*04c0*/  IMAD.IADD R10, R9, 0x1, R6 ;  /* 0x00000001090a7824 */ /* 0x001fca00078e0206 */
[----:B------:R-:W-:-:S13]  /*04d0*/  ISETP.GT.AND P1, PT, R7, R10, PT ;  /* 0x0000000a0700720c */ /* 0x000fda0003f24270 */
[----:B------:R0:W-:Y:S01]  /*04e0*/  @P1 STS [R4], R10 ;  /* 0x0000000a04001388 */ /* 0x0001e20000000800 */
[----:B------:R-:W-:-:S03]  /*04f0*/  @P1 IMAD.MOV.U32 R7, RZ, RZ, R10 ;  /* 0x000000ffff071224 */ /* 0x000fc600078e000a */
[----:B------:R-:W-:Y:S04]  /*0500*/  @P0 LDS R6, [R5+0x10c] ;  /* 0x00010c0005060984 */ /* 0x000fe80000000800 */
[----:B------:R1:W-:Y:S01]  /*0510*/  LDS R9, [R8] ;  /* 0x0000000008097984 */ /* 0x0003e20000000800 */
[----:B0-----:R-:W-:-:S03]  /*0520*/  @P0 IMAD.MOV.U32 R10, RZ, RZ, 0x80 ;  /* 0x00000080ff0a0424 */ /* 0x001fc600078e00ff */
[----:B------:R-:W0:Y:S01]  /*0530*/  @!P0 LDS R6, [R5+0x20c] ;  /* 0x00020c0005068984 */ /* 0x000e220000000800 */
[----:B------:R-:W-:Y:S02]  /*0540*/  @!P0 IMAD.MOV.U32 R10, RZ, RZ, R0 ;  /* 0x000000ffff0a8224 */ /* 0x000fe400078e0000 */
[C---:B-1----:R-:W-:Y:S02]  /*0550*/  @P0 VIADD R8, R0.reuse, 0x28 ;  /* 0x0000002800080836 */ /* 0x042fe40000000000 */
[----:B------:R-:W-:Y:S01]  /*0560*/  @!P0 IMAD.MOV.U32 R8, RZ, RZ, 0x28 ;  /* 0x00000028ff088424 */ /* 0x000fe200078e00ff */
[----:B0-----:R-:W-:Y:S01]  /*0570*/  IADD3 R11, PT, PT, R9, R6, RZ ;  /* 0x00000006090b7210 */ /* 0x001fe20007ffe0ff */
[----:B------:R-:W-:Y:S01]  /*0580*/  @P0 VIADD R9, R0, 0x20 ;  /* 0x0000002000090836 */ /* 0x000fe20000000000 */
[----:B------:R-:W-:Y:S02]  /*0590*/  @!P0 MOV R9, 0x20 ;  /* 0x0000002000098802 */ /* 0x000fe40000000f00 */
[----:B------:R-:W-:-:S03]  /*05a0*/  ISETP.GT.AND P1, PT, R7, R11, PT ;  /* 0x0000000b0700720c */ /* 0x000fc60003f24270 */
[----:B------:R-:W-:-:S05]  /*05b0*/  IMAD.IADD R9, R10, 0x1, R9 ;  /* 0x000000010a097824 */ /* 0x000fca00078e0209 */
[----:B------:R-:W-:-:S05]  /*05c0*/  LEA R9, R9, UR4, 0x2 ;  /* 0x0000000409097c11 */ /* 0x000fca000f8e10ff */
[----:B------:R0:W-:Y:S01]  /*05d0*/  @P1 STS [R4], R11 ;  /* 0x0000000b04001388 */ /* 0x0001e20000000800 */
[----:B------:R-:W-:-:S03]  /*05e0*/  @P1 MOV R7, R11 ;  /* 0x0000000b00071202 */ /* 0x000fc60000000f00 */
[----:B------:R-:W-:Y:S04]  /*05f0*/  @P0 LDS R6, [R5+0x110] ;  /* 0x0001100005060984 */ /* 0x000fe80000000800 */
[----:B------:R-:W-:Y:S01]  /*0600*/  LDS R9, [R9] ;  /* 0x0000000009097984 */ /* 0x000fe20000000800 */
[----:B0-----:R-:W-:Y:S01]  /*0610*/  @P0 MOV R11, 0x80 ;  /* 0x00000080000b0802 */ /* 0x001fe20000000f00 */
[----:B------:R-:W-:Y:S02]  /*0620*/  @!P0 IMAD.MOV.U32 R11, RZ, RZ, R0 ;  /* 0x000000ffff0b8224 */ /* 0x000fe400078e0000 */
[----:B------:R-:W0:Y:S03]  /*0630*/  @!P0 LDS R6, [R5+0x210] ;  /* 0x0002100005068984 */ /* 0x000e260000000800 */
[----:B------:R-:W-:-:S04]  /*0640*/  IADD3 R8, PT, PT, R11, R8, RZ ;  /* 0x000000080b087210 */ /* 0x000fc80007ffe0ff */
[----:B------:R-:W-:Y:S01]  /*0650*/  LEA R8, R8, UR4, 0x2 ;  /* 0x0000000408087c11 */ /* 0x000fe2000f8e10ff */
[----:B0-----:R-:W-:-:S05]  /*0660*/  IMAD.IADD R10, R9, 0x1, R6 ;  /* 0x00000001090a7824 */ /* 0x001fca00078e0206 */
[----:B------:R-:W-:-:S13]  /*0670*/  ISETP.GT.AND P1, PT, R7, R10, PT ;  /* 0x0000000a0700720c */ /* 0x000fda0003f24270 */
[----:B------:R0:W-:Y:S01]  /*0680*/  @P1 STS [R4], R10 ;  /* 0x0000000a04001388 */ /* 0x0001e20000000800 */
[----:B------:R-:W-:-:S03]  /*0690*/  @P1 IMAD.MOV.U32 R7, RZ, RZ, R10 ;  /* 0x000000ffff071224 */ /* 0x000fc600078e000a */
[----:B------:R-:W-:Y:S04]  /*06a0*/  @P0 LDS R6, [R5+0x114] ;  /* 0x0001140005060984 */ /* 0x000fe80000000800 */
[----:B------:R-:W-:Y:S01]  /*06b0*/  LDS R9, [R8] ;  /* 0x0000000008097984 */ /* 0x000fe20000000800 */
[----:B0-----:R-:W-:Y:S01]  /*06c0*/  @P0 IMAD.MOV.U32 R10, RZ, RZ, 0x80 ;  /* 0x00000080ff0a0424 */ /* 0x001fe200078e00ff */
[----:B------:R-:W-:Y:S02]  /*06d0*/  @!P0 MOV R10, R0 ;  /* 0x00000000000a8202 */ /* 0x000fe40000000f00 */
[----:B------:R-:W0:Y:S02]  /*06e0*/  @!P0 LDS R6, [R5+0x214] ;  /* 0x0002140005068984 */ /* 0x000e240000000800 */
[----:B0-----:R-:W-:Y:S01]  /*06f0*/  IMAD.IADD R11, R9, 0x1, R6 ;  /* 0x00000001090b7824 */ /* 0x001fe200078e0206 */
[----:B------:R-:W-:Y:S01]  /*0700*/  @P0 IADD3 R9, PT, PT, R0, 0x30, RZ ;  /* 0x0000003000090810 */ /* 0x000fe20007ffe0ff */
[----:B------:R-:W-:-:S03]  /*0710*/  @!P0 IMAD.MOV.U32 R9, RZ, RZ, 0x30 ;  /* 0x00000030ff098424 */ /* 0x000fc600078e00ff */
[----:B------:R-:W-:Y:S01]  /*0720*/  ISETP.GT.AND P1, PT, R7, R11, PT ;  /* 0x0000000b0700720c */ /* 0x000fe20003f24270 */
[----:B------:R-:W-:-:S05]  /*0730*/  IMAD.IADD R9, R10, 0x1, R9 ;  /* 0x000000010a097824 */ /* 0x000fca00078e0209 */
[----:B------:R-:W-:-:S07]  /*0740*/  LEA R9, R9, UR4, 0x2 ;  /* 0x0000000409097c11 */ /* 0x000fce000f8e10ff */
[----:B------:R0:W-:Y:S01]  /*0750*/  @P1 STS [R4], R11 ;  /* 0x0000000b04001388 */ /* 0x0001e20000000800 */
[----:B------:R-:W-:-:S03]  /*0760*/  @P1 MOV R7, R11 ;  /* 0x0000000b00071202 */ /* 0x000fc60000000f00 */
[----:B------:R-:W-:Y:S04]  /*0770*/  @P0 LDS R6, [R5+0x118] ;  /* 0x0001180005060984 */ /* 0x000fe80000000800 */
[----:B------:R-:W-:Y:S01]  /*0780*/  LDS R9, [R9] ;  /* 0x0000000009097984 */ /* 0x000fe20000000800 */
[----:B0-----:R-:W-:Y:S01]  /*0790*/  @P0 IADD3 R11, PT, PT, R0, 0x38, RZ ;  /* 0x00000038000b0810 */ /* 0x001fe20007ffe0ff */
[----:B------:R-:W-:Y:S02]  /*07a0*/  @!P0 IMAD.MOV.U32 R11, RZ, RZ, 0x38 ;  /* 0x00000038ff0b8424 */ /* 0x000fe400078e00ff */
[----:B------:R-:W0:Y:S01]  /*07b0*/  @!P0 LDS R6, [R5+0x218] ;  /* 0x0002180005068984 */ /* 0x000e220000000800 */
[----:B------:R-:W-:-:S05]  /*07c0*/  @P0 MOV R0, 0x80 ;  /* 0x0000008000000802 */ /* 0x000fca0000000f00 */
[----:B------:R-:W-:-:S05]  /*07d0*/  IMAD.IADD R11, R11, 0x1, R0 ;  /* 0x000000010b0b7824 */ /* 0x000fca00078e0200 */
[----:B------:R-:W-:Y:S01]  /*07e0*/  LEA R11, R11, UR4, 0x2 ;  /* 0x000000040b0b7c11 */ /* 0x000fe2000f8e10ff */
[----:B0-----:R-:W-:-:S05]  /*07f0*/  IMAD.IADD R8, R9, 0x1, R6 ;  /* 0x0000000109087824 */ /* 0x001fca00078e0206 */
[----:B------:R-:W-:-:S13]  /*0800*/  ISETP.GT.AND P1, PT, R7, R8, PT ;  /* 0x000000080700720c */ /* 0x000fda0003f24270 */
[----:B------:R-:W-:Y:S01]  /*0810*/  @P1 STS [R4], R8 ;  /* 0x0000000804001388 */ /* 0x000fe20000000800 */
[----:B------:R-:W-:-:S03]  /*0820*/  @P1 MOV R7, R8 ;  /* 0x0000000800071202 */ /* 0x000fc60000000f00 */
[----:B------:R-:W-:Y:S04]  /*0830*/  @P0 LDS R6, [R5+0x11c] ;  /* 0x00011c0005060984 */ /* 0x000fe80000000800 */
[----:B------:R-:W-:Y:S04]  /*0840*/  LDS R11, [R11] ;  /* 0x000000000b0b7984 */ /* 0x000fe80000000800 */
[----:B------:R-:W0:Y:S02]  /*0850*/  @!P0 LDS R6, [R5+0x21c] ;  /* 0x00021c0005068984 */ /* 0x000e240000000800 */
[----:B0-----:R-:W-:-:S05]  /*0860*/  IMAD.IADD R6, R11, 0x1, R6 ;  /* 0x000000010b067824 */ /* 0x001fca00078e0206 */
[----:B------:R-:W-:-:S13]  /*0870*/  ISETP.GT.AND P0, PT, R7, R6, PT ;  /* 0x000000060700720c */ /* 0x000fda0003f04270 */
[----:B------:R-:W-:Y:S01]  /*0880*/  @P0 MOV R7, R6 ;  /* 0x0000000600070202 */ /* 0x000fe20000000f00 */
[----:B------:R-:W-:Y:S04]  /*0890*/  @P0 STS [R4], R6 ;  /* 0x0000000604000388 */ /* 0x000fe80000000800 */
[----:B------:R-:W-:Y:S01]  /*08a0*/  STG.E desc[UR6][R2.64], R7 ;  /* 0x0000000702007986 */ /* 0x000fe2000c101906 */
[----:B------:R-:W-:Y:S05]  /*08b0*/  EXIT ;  /* 0x000000000000794d */ /* 0x000fea0003800000 */
.L_x_1:
        /* <DEDUP_REMOVED lines=12> */
.L_x_4:


//--------------------- .text._Z6phase1Pii        --------------------------
	.section	.text._Z6phase1Pii,"ax",@progbits
	.align	128
        .global         _Z6phase1Pii
        .type           _Z6phase1Pii,@function
        .size           _Z6phase1Pii,(.L_x_5 - _Z6phase1Pii)
        .other          _Z6phase1Pii,@"STO_CUDA_ENTRY STV_DEFAULT"
_Z6phase1Pii:
.text._Z6phase1Pii:
[----:B------:R-:W-:Y:S01]  /*0000*/  LDC R1, c[0x0][0x37c] ;  /* 0x0000df00ff017b82 */ /* 0x000fe20000000800 */
[----:B------:R-:W0:Y:S07]  /*0010*/  S2R R9, SR_TID.Y ;  /* 0x0000000000097919 */ /* 0x000e2e0000002200 */
[----:B------:R-:W0:Y:S01]  /*0020*/  LDC R5, c[0x0][0x388] ;  /* 0x0000e200ff057b82 */ /* 0x000e220000000800 */
[----:B------:R-:W1:Y:S01]  /*0030*/  LDCU UR4, c[0x3][URZ] ;  /* 0x00c00000ff0477ac */ /* 0x000e620008000800 */
[----:B------:R-:W2:Y:S01]  /*0040*/  S2R R8, SR_TID.X ;  /* 0x0000000000087919 */ /* 0x000ea20000002100 */
[----:B------:R-:W3:Y:S05]  /*0050*/  LDCU.64 UR6, c[0x0][0x358] ;  /* 0x00006b00ff0677ac */ /* 0x000eea0008000a00 */
[----:B------:R-:W4:Y:S01]  /*0060*/  LDC.64 R2, c[0x0][0x380] ;  /* 0x0000e000ff027b82 */ /* 0x000f220000000a00 */
[----:B0-----:R-:W-:-:S02]  /*0070*/  IMAD R0, R5, 0x8, R9 ;  /* 0x0000000805007824 */ /* 0x001fc400078e0209 */
[----:B--2---:R-:W-:-:S04]  /*0080*/  IMAD R5, R5, 0x8, R8 ;  /* 0x0000000805057824 */ /* 0x004fc800078e0208 */
[----:B-1----:R-:W-:-:S04]  /*0090*/  IMAD R5, R0, UR4, R5 ;  /* 0x0000000400057c24 */ /* 0x002fc8000f8e0205 */
[----:B----4-:R-:W-:-:S05]  /*00a0*/  IMAD.WIDE R2, R5, 0x4, R2 ;  /* 0x0000000405027825 */ /* 0x010fca00078e0202 */
[----:B---3--:R-:W2:Y:S01]  /*00b0*/  LDG.E R7, desc[UR6][R2.64] ;  /* 0x0000000602077981 */ /* 0x008ea2000c1e1900 */
[----:B------:R-:W0:Y:S01]  /*00c0*/  S2UR UR5, SR_CgaCtaId ;  /* 0x00000000000579c3 */ /* 0x000e220000008800 */
[----:B------:R-:W-:Y:S01]  /*00d0*/  UMOV UR4, 0x400 ;  /* 0x0000040000047882 */ /* 0x000fe20000000000 */
[----:B------:R-:W-:Y:S01]  /*00e0*/  IMAD R0, R9, 0x8, R8 ;  /* 0x0000000809007824 */ /* 0x000fe200078e0208 */
[----:B0-----:R-:W-:-:S06]  /*00f0*/  ULEA UR4, UR5, UR4, 0x18 ;  /* 0x0000000405047291 */ /* 0x001fcc000f8ec0ff */
[----:B------:R-:W-:Y:S02]  /*0100*/  LEA R0, R0, UR4, 0x2 ;  /* 0x0000000400007c11 */ /* 0x000fe4000f8e10ff */
[----:B------:R-:W-:Y:S02]  /*0110*/  LEA R4, R9, UR4, 0x5 ;  /* 0x0000000409047c11 */ /* 0x000fe4000f8e28ff */
[----:B------:R-:W-:Y:S01]  /*0120*/  LEA R8, R8, UR4, 0x2 ;  /* 0x0000000408087c11 */ /* 0x000fe2000f8e10ff */
[----:B--2---:R-:W-:Y:S01]  /*0130*/  STS [R0], R7 ;  /* 0x0000000700007388 */ /* 0x004fe20000000800 */
[----:B------:R-:W-:Y:S06]  /*0140*/  BAR.SYNC.DEFER_BLOCKING 0x0 ;  /* 0x0000000000007b1d */ /* 0x000fec0000010000 */
[----:B------:R-:W-:Y:S04]  /*0150*/  LDS R6, [R4] ;  /* 0x0000000004067984 */ /* 0x000fe80000000800 */
[----:B------:R-:W0:Y:S04]  /*0160*/  LDS R9, [R8] ;  /* 0x0000000008097984 */ /* 0x000e280000000800 */
[----:B------:R-:W1:Y:S01]  /*0170*/  LDS R5, [R0] ;  /* 0x0000000000057984 */ /* 0x000e620000000800 */
[----:B0-----:R-:W-:-:S04]  /*0180*/  IADD3 R6, PT, PT, R6, R9, RZ ;  /* 0x0000000906067210 */ /* 0x001fc80007ffe0ff */
[----:B-1----:R-:W-:-:S13]  /*0190*/  ISETP.GE.AND P0, PT, R6, R5, PT ;  /* 0x000000050600720c */ /* 0x002fda0003f06270 */
[----:B------:R-:W-:Y:S01]  /*01a0*/  @!P0 STS [R0], R6 ;  /* 0x0000000600008388 */ /* 0x000fe20000000800 */
[----:B------:R-:W-:-:S03]  /*01b0*/  @!P0 IMAD.MOV.U32 R5, RZ, RZ, R6 ;  /* 0x000000ffff058224 */ /* 0x000fc600078e0006 */
[----:B------:R-:W-:Y:S04]  /*01c0*/  LDS R9, [R4+0x4] ;  /* 0x0000040004097984 */ /* 0x000fe80000000800 */
[----:B------:R-:W0:Y:S02]  /*01d0*/  LDS R10, [R8+0x20] ;  /* 0x00002000080a7984 */ /* 0x000e240000000800 */
[----:B0-----:R-:W-:-:S05]  /*01e0*/  IMAD.IADD R9, R9, 0x1, R10 ;  /* 0x0000000109097824 */ /* 0x001fca00078e020a */
[----:B------:R-:W-:-:S13]  /*01f0*/  ISETP.GE.AND P0, PT, R9, R5, PT ;  /* 0x000000050900720c */ /* 0x000fda0003f06270 */
[----:B------:R-:W-:Y:S01]  /*0200*/  @!P0 STS [R0], R9 ;  /* 0x0000000900008388 */ /* 0x000fe20000000800 */
[----:B------:R-:W-:-:S03]  /*0210*/  @!P0 MOV R5, R9 ;  /* 0x0000000900058202 */ /* 0x000fc60000000f00 */
[----:B------:R-:W-:Y:S04]  /*0220*/  LDS R7, [R4+0x8] ;  /* 0x0000080004077984 */ /* 0x000fe80000000800 */
[----:B------:R-:W0:Y:S02]  /*0230*/  LDS R10, [R8+0x40] ;  /* 0x00004000080a7984 */ /* 0x000e240000000800 */
[----:B0-----:R-:W-:-:S05]  /*0240*/  IMAD.IADD R7, R7, 0x1, R10 ;  /* 0x0000000107077824 */ /* 0x001fca00078e020a */
[----:B------:R-:W-:-:S13]  /*0250*/  ISETP.GE.AND P0, PT, R7, R5, PT ;  /* 0x000000050700720c */ /* 0x000fda0003f06270 */
[----:B------:R-:W-:Y:S01]  /*0260*/  @!P0 STS [R0], R7 ;  /* 0x0000000700008388 */ /* 0x000fe20000000800 */
[----:B------:R-:W-:-:S03]  /*0270*/  @!P0 IMAD.MOV.U32 R5, RZ, RZ, R7 ;  /* 0x000000ffff058224 */ /* 0x000fc600078e0007 */
[----:B------:R-:W-:Y:S04]  /*0280*/  LDS R6, [R4+0xc] ;  /* 0x00000c0004067984 */ /* 0x000fe80000000800 */
[----:B------:R-:W0:Y:S02]  /*0290*/  LDS R11, [R8+0x60] ;  /* 0x00006000080b7984 */ /* 0x000e240000000800 */
[----:B0-----:R-:W-:-:S04]  /*02a0*/  IADD3 R6, PT, PT, R6, R11, RZ ;  /* 0x0000000b06067210 */ /* 0x001fc80007ffe0ff */
[----:B------:R-:W-:-:S13]  /*02b0*/  ISETP.GE.AND P0, PT, R6, R5, PT ;  /* 0x000000050600720c */ /* 0x000fda0003f06270 */
        /* <DEDUP_REMOVED lines=24> */
[----:B------:R-:W-:Y:S01]  /*0440*/  @!P0 MOV R5, R9 ;  /* 0x0000000900058202 */ /* 0x000fe20000000f00 */
[----:B------:R-:W-:Y:S04]  /*0450*/  @!P0 STS [R0], R9 ;  /* 0x0000000900008388 */ /* 0x000fe80000000800 */
[----:B------:R-:W-:Y:S01]  /*0460*/  STG.E desc[UR6][R2.64], R5 ;  /* 0x0000000502007986 */ /* 0x000fe2000c101906 */
[----:B------:R-:W-:Y:S05]  /*0470*/  EXIT ;  /* 0x000000000000794d */ /* 0x000fea0003800000 */
.L_x_2:
        /* <DEDUP_REMOVED lines=16> */
.L_x_5:


//--------------------- .nv.shared._Z6phase3PiiS_ --------------------------
	.section	.nv.shared._Z6phase3PiiS_,"aw",@nobits
	.sectionflags	@""
	.align	4
.nv.shared._Z6phase3PiiS_:
	.zero		1792


//--------------------- .nv.shared.reserved.0     --------------------------
	.section	.nv.shared.reserved.0,"aw",@nobits
	.weak		__nv_reservedSMEM_offset_0_alias
	.size		__nv_reservedSMEM_offset_0_alias, 0, 64
	.other		__nv_reservedSMEM_offset_0_alias,@"STO_CUDA_RESERVED_SHARED STV_DEFAULT"
__nv_reservedSMEM_offset_0_alias:
	.zero		0
	.zero		64


//--------------------- .nv.shared._Z6phase2Pii   --------------------------
	.section	.nv.shared._Z6phase2Pii,"aw",@nobits
	.sectionflags	@""
	.align	4
.nv.shared._Z6phase2Pii:
	.zero		1792


//--------------------- .nv.shared._Z6phase1Pii   --------------------------
	.section	.nv.shared._Z6phase1Pii,"aw",@nobits
	.sectionflags	@""
	.align	4
.nv.shared._Z6phase1Pii:
	.zero		1280


//--------------------- .nv.constant0._Z6phase3PiiS_ --------------------------
	.section	.nv.constant0._Z6phase3PiiS_,"a",@progbits
	.sectionflags	@""
	.align	4
.nv.constant0._Z6phase3PiiS_:
	.zero		920


//--------------------- .nv.constant0._Z6phase2Pii --------------------------
	.section	.nv.constant0._Z6phase2Pii,"a",@progbits
	.sectionflags	@""
	.align	4
.nv.constant0._Z6phase2Pii:
	.zero		908


//--------------------- .nv.constant0._Z6phase1Pii --------------------------
	.section	.nv.constant0._Z6phase1Pii,"a",@progbits
	.sectionflags	@""
	.align	4
.nv.constant0._Z6phase1Pii:
	.zero		908


//--------------------- SYMBOLS --------------------------

	.type		.nv.reservedSmem.offset0,@object
	.size		.nv.reservedSmem.offset0,0x4
	.type		.nv.reservedSmem.cap,@object
	.size		.nv.reservedSmem.cap,0x4
